//
// Generated by NVIDIA NVVM Compiler
//
// Compiler Build ID: CL-36424714
// Cuda compilation tools, release 13.0, V13.0.88
// Based on NVVM 20.0.0
//

.version 9.0
.target sm_100
.address_size 64

	// .globl	_Z12helloFromGPUv
.extern .func  (.param .b32 func_retval0) vprintf
(
	.param .b64 vprintf_param_0,
	.param .b64 vprintf_param_1
)
;
.global .align 1 .b8 $str[23] = {72, 101, 108, 108, 111, 32, 87, 111, 114, 108, 100, 32, 102, 114, 111, 109, 32, 71, 80, 85, 33, 10};

.visible .entry _Z12helloFromGPUv()
{
	.reg .pred 	%p<2>;
	.reg .b32 	%r<4>;
	.reg .b64 	%rd<3>;

	mov.u32 	%r1, %tid.x;
	setp.ne.s32 	%p1, %r1, 10;
	@%p1 bra 	$L__BB0_2;
	mov.u64 	%rd1, $str;
	cvta.global.u64 	%rd2, %rd1;
	{ // callseq 0, 0
	.param .b64 param0;
	st.param.b64 	[param0], %rd2;
	.param .b64 param1;
	st.param.b64 	[param1], 0;
	.param .b32 retval0;
	call.uni (retval0), 
	vprintf, 
	(
	param0, 
	param1
	);
	ld.param.b32 	%r2, [retval0];
	} // callseq 0
$L__BB0_2:
	ret;

}


// ===== COMPILED SASS (sm_100) =====

	.target	sm_100

	.elftype	@"ET_EXEC"


//--------------------- .note.nv.tkinfo           --------------------------
	.section	.note.nv.tkinfo,"",@"SHT_NOTE"
	.sectionflags	@"SHF_NOTE_NV_TKINFO"
	.tkinfo
        /*0018*/ 	.word	0x00000002
        /*0030*/ 	.string	""
        /*0030*/ 	.string	"ptxas"
        /*0030*/ 	.string	"Cuda compilation tools, release 13.0, V13.0.88"
        /*0030*/ 	.string	"Build cuda_13.0.r13.0/compiler.36424714_0"
        /*0030*/ 	.string	"-arch sm_100 -m 64 "



//--------------------- .note.nv.cuinfo           --------------------------
	.section	.note.nv.cuinfo,"",@"SHT_NOTE"
	.sectionflags	@"SHF_NOTE_NV_CUINFO"
        /*0018*/ 	.short	0x0002
        /*001a*/ 	.short	0x0064
        /*001c*/ 	.short	0x0082
	.zero		2


//--------------------- .nv.info                  --------------------------
	.section	.nv.info,"",@"SHT_CUDA_INFO"
	.align	4


	//----- nvinfo : EIATTR_REGCOUNT
	.align		4
        /*0000*/ 	.byte	0x04, 0x2f
        /*0002*/ 	.short	(.L_2 - .L_1)
	.align		4
.L_1:
        /*0004*/ 	.word	index@(_Z12helloFromGPUv)
        /*0008*/ 	.word	0x00000018


	//----- nvinfo : EIATTR_FRAME_SIZE
	.align		4
.L_2:
        /*000c*/ 	.byte	0x04, 0x11
        /*000e*/ 	.short	(.L_4 - .L_3)
	.align		4
.L_3:
        /*0010*/ 	.word	index@(_Z12helloFromGPUv)
        /*0014*/ 	.word	0x00000000


	//----- nvinfo : EIATTR_MIN_STACK_SIZE
	.align		4
.L_4:
        /*0018*/ 	.byte	0x04, 0x12
        /*001a*/ 	.short	(.L_6 - .L_5)
	.align		4
.L_5:
        /*001c*/ 	.word	index@(_Z12helloFromGPUv)
        /*0020*/ 	.word	0x00000000
.L_6:


//--------------------- .nv.compat                --------------------------
	.section	.nv.compat,"",@"SHT_CUDA_COMPAT_INFO"
	.align	4
        /*0000*/ 	.byte	0x02, 0x09, 0x00, 0x00, 0x02, 0x02, 0x01, 0x00, 0x02, 0x05, 0x05, 0x00, 0x03, 0x07, 0x01, 0x01
        /*0010*/ 	.byte	0x02, 0x03, 0x00, 0x00, 0x02, 0x06, 0x01, 0x00, 0x04, 0x0b, 0x08, 0x00, 0x09, 0x00, 0x00, 0x00
        /*0020*/ 	.byte	0x00, 0x00, 0x00, 0x00


//--------------------- .nv.info._Z12helloFromGPUv --------------------------
	.section	.nv.info._Z12helloFromGPUv,"",@"SHT_CUDA_INFO"
	.sectionflags	@""
	.align	4


	//----- nvinfo : EIATTR_CUDA_API_VERSION
	.align		4
        /*0000*/ 	.byte	0x04, 0x37
        /*0002*/ 	.short	(.L_8 - .L_7)
.L_7:
        /*0004*/ 	.word	0x00000082


	//----- nvinfo : EIATTR_SPARSE_MMA_MASK
	.align		4
.L_8:
        /*0008*/ 	.byte	0x03, 0x50
        /*000a*/ 	.short	0x0000


	//----- nvinfo : EIATTR_MAXREG_COUNT
	.align		4
        /*000c*/ 	.byte	0x03, 0x1b
        /*000e*/ 	.short	0x00ff


	//----- nvinfo : EIATTR_EXTERNS
	.align		4
        /*0010*/ 	.byte	0x04, 0x0f
        /*0012*/ 	.short	(.L_10 - .L_9)


	//   ....[0]....
	.align		4
.L_9:
        /*0014*/ 	.word	index@(vprintf)


	//----- nvinfo : EIATTR_MERCURY_ISA_VERSION
	.align		4
.L_10:
        /*0018*/ 	.byte	0x03, 0x5f
        /*001a*/ 	.short	0x0101


	//----- nvinfo : EIATTR_VRC_CTA_INIT_COUNT
	.align		4
        /*001c*/ 	.byte	0x02, 0x4a
	.zero		1
	.zero		1


	//----- nvinfo : EIATTR_SYSCALL_OFFSETS
	.align		4
        /*0020*/ 	.byte	0x04, 0x46
        /*0022*/ 	.short	(.L_12 - .L_11)


	//   ....[0]....
.L_11:
        /*0024*/ 	.word	0x000000b0


	//----- nvinfo : EIATTR_EXIT_INSTR_OFFSETS
	.align		4
.L_12:
        /*0028*/ 	.byte	0x04, 0x1c
        /*002a*/ 	.short	(.L_14 - .L_13)


	//   ....[0]....
.L_13:
        /*002c*/ 	.word	0x00000030


	//   ....[1]....
        /*0030*/ 	.word	0x000000c0


	//----- nvinfo : EIATTR_CRS_STACK_SIZE
	.align		4
.L_14:
        /*0034*/ 	.byte	0x04, 0x1e
        /*0036*/ 	.short	(.L_16 - .L_15)
.L_15:
        /*0038*/ 	.word	0x00000000


	//----- nvinfo : EIATTR_SW_WAR
	.align		4
.L_16:
        /*003c*/ 	.byte	0x04, 0x36
        /*003e*/ 	.short	(.L_18 - .L_17)
.L_17:
        /*0040*/ 	.word	0x00000008
.L_18:


//--------------------- .nv.callgraph             --------------------------
	.section	.nv.callgraph,"",@"SHT_CUDA_CALLGRAPH"
	.align	4
	.sectionentsize	8
	.align		4
        /*0000*/ 	.word	0x00000000
	.align		4
        /*0004*/ 	.word	0xffffffff
	.align		4
        /*0008*/ 	.word	index@(_Z12helloFromGPUv)
	.align		4
        /*000c*/ 	.word	index@(vprintf)
	.align		4
        /*0010*/ 	.word	0x00000000
	.align		4
        /*0014*/ 	.word	0xfffffffe
	.align		4
        /*0018*/ 	.word	0x00000000
	.align		4
        /*001c*/ 	.word	0xfffffffd
	.align		4
        /*0020*/ 	.word	0x00000000
	.align		4
        /*0024*/ 	.word	0xfffffffc


//--------------------- .nv.constant4             --------------------------
	.section	.nv.constant4,"a",@progbits
	.align	8
	.align		8
.nv.constant4:
        /*0000*/ 	.dword	vprintf
	.align		8
        /*0008*/ 	.dword	$str


//--------------------- .text._Z12helloFromGPUv   --------------------------
	.section	.text._Z12helloFromGPUv,"ax",@progbits
	.align	128
        .global         _Z12helloFromGPUv
        .type           _Z12helloFromGPUv,@function
        .size           _Z12helloFromGPUv,(.L_x_2 - _Z12helloFromGPUv)
        .other          _Z12helloFromGPUv,@"STO_CUDA_ENTRY STV_DEFAULT"
_Z12helloFromGPUv:
.text._Z12helloFromGPUv:
[----:B------:R-:W0:Y:S01]  /*0000*/  LDC R1, c[0x0][0x37c] ;  /* 0x0000df00ff017b82 */ /* 0x000e220000000800 */
[----:B------:R-:W1:Y:S02]  /*0010*/  S2R R0, SR_TID.X ;  /* 0x0000000000007919 */ /* 0x000e640000002100 */
[----:B-1----:R-:W-:-:S13]  /*0020*/  ISETP.NE.AND P0, PT, R0, 0xa, PT ;  /* 0x0000000a0000780c */ /* 0x002fda0003f05270 */
[----:B------:R-:W-:Y:S05]  /*0030*/  @P0 EXIT ;  /* 0x000000000000094d */ /* 0x000fea0003800000 */
[----:B------:R-:W-:Y:S01]  /*0040*/  MOV R0, 0x0 ;  /* 0x0000000000007802 */ /* 0x000fe20000000f00 */
[----:B------:R-:W1:Y:S01]  /*0050*/  LDCU.64 UR4, c[0x4][0x8] ;  /* 0x01000100ff0477ac */ /* 0x000e620008000a00 */
[----:B------:R-:W-:Y:S02]  /*0060*/  CS2R R6, SRZ ;  /* 0x0000000000067805 */ /* 0x000fe4000001ff00 */
[----:B------:R2:W3:Y:S01]  /*0070*/  LDC.64 R2, c[0x4][R0] ;  /* 0x0100000000027b82 */ /* 0x0004e20000000a00 */
[----:B-1----:R-:W-:Y:S02]  /*0080*/  IMAD.U32 R4, RZ, RZ, UR4 ;  /* 0x00000004ff047e24 */ /* 0x002fe4000f8e00ff */
[----:B--2---:R-:W-:-:S07]  /*0090*/  IMAD.U32 R5, RZ, RZ, UR5 ;  /* 0x00000005ff057e24 */ /* 0x004fce000f8e00ff */
[----:B------:R-:W-:-:S07]  /*00a0*/  LEPC R20, `(.L_x_0) ;  /* 0x000000001014794e */ /* 0x000fce0000000000 */
[----:B0--3--:R-:W-:Y:S05]  /*00b0*/  CALL.ABS.NOINC R2 ;  /* 0x0000000002007343 */ /* 0x009fea0003c00000 */
.L_x_0:
[----:B------:R-:W-:Y:S05]  /*00c0*/  EXIT ;  /* 0x000000000000794d */ /* 0x000fea0003800000 */
.L_x_1:
[----:B------:R-:W-:-:S00]  /*00d0*/  BRA `(.L_x_1) ;  /* 0xfffffffc00fc7947 */ /* 0x000fc0000383ffff */
[----:B------:R-:W-:-:S00]  /*00e0*/  NOP ;  /* 0x0000000000007918 */ /* 0x000fc00000000000 */
        /* <DEDUP_REMOVED lines=9> */
.L_x_2:


//--------------------- .nv.global.init           --------------------------
	.section	.nv.global.init,"aw",@progbits
.nv.global.init:
	.type		$str,@object
	.size		$str,(.L_0 - $str)
$str:
        /*0000*/ 	.byte	0x48, 0x65, 0x6c, 0x6c, 0x6f, 0x20, 0x57, 0x6f, 0x72, 0x6c, 0x64, 0x20, 0x66, 0x72, 0x6f, 0x6d
        /*0010*/ 	.byte	0x20, 0x47, 0x50, 0x55, 0x21, 0x0a, 0x00
.L_0:


//--------------------- .nv.shared.reserved.0     --------------------------
	.section	.nv.shared.reserved.0,"aw",@nobits
	.weak		__nv_reservedSMEM_offset_0_alias
	.size		__nv_reservedSMEM_offset_0_alias, 0, 64
	.other		__nv_reservedSMEM_offset_0_alias,@"STO_CUDA_RESERVED_SHARED STV_DEFAULT"
__nv_reservedSMEM_offset_0_alias:
	.zero		0
	.zero		64


//--------------------- .nv.constant0._Z12helloFromGPUv --------------------------
	.section	.nv.constant0._Z12helloFromGPUv,"a",@progbits
	.sectionflags	@""
	.align	4
.nv.constant0._Z12helloFromGPUv:
	.zero		896


//--------------------- SYMBOLS --------------------------

	.type		.nv.reservedSmem.offset0,@object
	.size		.nv.reservedSmem.offset0,0x4
	.type		vprintf,@function
